//
// Generated by NVIDIA NVVM Compiler
//
// Compiler Build ID: CL-36424714
// Cuda compilation tools, release 13.0, V13.0.88
// Based on NVVM 20.0.0
//

.version 9.0
.target sm_100
.address_size 64

	// .globl	_Z11checkPlantsPfiiPi
// _ZZ11checkPlantsPfiiPiE10shared_row has been demoted

.visible .entry _Z11checkPlantsPfiiPi(
	.param .u64 .ptr .align 1 _Z11checkPlantsPfiiPi_param_0,
	.param .u32 _Z11checkPlantsPfiiPi_param_1,
	.param .u32 _Z11checkPlantsPfiiPi_param_2,
	.param .u64 .ptr .align 1 _Z11checkPlantsPfiiPi_param_3
)
{
	.reg .pred 	%p<18>;
	.reg .b32 	%r<77>;
	.reg .b32 	%f<34>;
	.reg .b64 	%rd<16>;
	// demoted variable
	.shared .align 4 .b8 _ZZ11checkPlantsPfiiPiE10shared_row[8192];
	ld.param.u64 	%rd4, [_Z11checkPlantsPfiiPi_param_0];
	ld.param.u32 	%r38, [_Z11checkPlantsPfiiPi_param_1];
	ld.param.u32 	%r74, [_Z11checkPlantsPfiiPi_param_2];
	ld.param.u64 	%rd3, [_Z11checkPlantsPfiiPi_param_3];
	cvta.to.global.u64 	%rd1, %rd4;
	mov.u32 	%r40, %ctaid.x;
	mov.u32 	%r41, %ntid.x;
	mov.u32 	%r1, %tid.x;
	mad.lo.s32 	%r2, %r40, %r41, %r1;
	setp.ge.s32 	%p1, %r2, %r38;
	setp.lt.s32 	%p2, %r74, 1;
	or.pred  	%p3, %p1, %p2;
	@%p3 bra 	$L__BB0_13;
	mul.lo.s32 	%r3, %r74, %r2;
	mul.lo.s32 	%r4, %r74, %r1;
	and.b32  	%r5, %r74, 15;
	setp.lt.u32 	%p4, %r74, 16;
	mov.b32 	%r69, 0;
	@%p4 bra 	$L__BB0_4;
	and.b32  	%r69, %r74, 2147483632;
	neg.s32 	%r67, %r69;
	add.s64 	%rd2, %rd1, 32;
	shl.b32 	%r43, %r4, 2;
	mov.u32 	%r44, _ZZ11checkPlantsPfiiPiE10shared_row;
	add.s32 	%r45, %r43, %r44;
	add.s32 	%r65, %r45, 32;
	mov.u32 	%r66, %r3;
$L__BB0_3:
	.pragma "nounroll";
	mul.wide.s32 	%rd5, %r66, 4;
	add.s64 	%rd6, %rd2, %rd5;
	ld.global.f32 	%f1, [%rd6+-32];
	st.shared.f32 	[%r65+-32], %f1;
	ld.global.f32 	%f2, [%rd6+-28];
	st.shared.f32 	[%r65+-28], %f2;
	ld.global.f32 	%f3, [%rd6+-24];
	st.shared.f32 	[%r65+-24], %f3;
	ld.global.f32 	%f4, [%rd6+-20];
	st.shared.f32 	[%r65+-20], %f4;
	ld.global.f32 	%f5, [%rd6+-16];
	st.shared.f32 	[%r65+-16], %f5;
	ld.global.f32 	%f6, [%rd6+-12];
	st.shared.f32 	[%r65+-12], %f6;
	ld.global.f32 	%f7, [%rd6+-8];
	st.shared.f32 	[%r65+-8], %f7;
	ld.global.f32 	%f8, [%rd6+-4];
	st.shared.f32 	[%r65+-4], %f8;
	ld.global.f32 	%f9, [%rd6];
	st.shared.f32 	[%r65], %f9;
	ld.global.f32 	%f10, [%rd6+4];
	st.shared.f32 	[%r65+4], %f10;
	ld.global.f32 	%f11, [%rd6+8];
	st.shared.f32 	[%r65+8], %f11;
	ld.global.f32 	%f12, [%rd6+12];
	st.shared.f32 	[%r65+12], %f12;
	ld.global.f32 	%f13, [%rd6+16];
	st.shared.f32 	[%r65+16], %f13;
	ld.global.f32 	%f14, [%rd6+20];
	st.shared.f32 	[%r65+20], %f14;
	ld.global.f32 	%f15, [%rd6+24];
	st.shared.f32 	[%r65+24], %f15;
	ld.global.f32 	%f16, [%rd6+28];
	st.shared.f32 	[%r65+28], %f16;
	add.s32 	%r67, %r67, 16;
	add.s32 	%r66, %r66, 16;
	add.s32 	%r65, %r65, 64;
	setp.ne.s32 	%p5, %r67, 0;
	@%p5 bra 	$L__BB0_3;
$L__BB0_4:
	setp.eq.s32 	%p6, %r5, 0;
	@%p6 bra 	$L__BB0_13;
	and.b32  	%r16, %r74, 7;
	setp.lt.u32 	%p7, %r5, 8;
	@%p7 bra 	$L__BB0_7;
	add.s32 	%r46, %r69, %r3;
	mul.wide.s32 	%rd7, %r46, 4;
	add.s64 	%rd8, %rd1, %rd7;
	ld.global.f32 	%f17, [%rd8];
	add.s32 	%r47, %r69, %r4;
	shl.b32 	%r48, %r47, 2;
	mov.u32 	%r49, _ZZ11checkPlantsPfiiPiE10shared_row;
	add.s32 	%r50, %r49, %r48;
	st.shared.f32 	[%r50], %f17;
	ld.global.f32 	%f18, [%rd8+4];
	st.shared.f32 	[%r50+4], %f18;
	ld.global.f32 	%f19, [%rd8+8];
	st.shared.f32 	[%r50+8], %f19;
	ld.global.f32 	%f20, [%rd8+12];
	st.shared.f32 	[%r50+12], %f20;
	ld.global.f32 	%f21, [%rd8+16];
	st.shared.f32 	[%r50+16], %f21;
	ld.global.f32 	%f22, [%rd8+20];
	st.shared.f32 	[%r50+20], %f22;
	ld.global.f32 	%f23, [%rd8+24];
	st.shared.f32 	[%r50+24], %f23;
	ld.global.f32 	%f24, [%rd8+28];
	st.shared.f32 	[%r50+28], %f24;
	add.s32 	%r69, %r69, 8;
$L__BB0_7:
	setp.eq.s32 	%p8, %r16, 0;
	@%p8 bra 	$L__BB0_13;
	and.b32  	%r19, %r74, 3;
	setp.lt.u32 	%p9, %r16, 4;
	@%p9 bra 	$L__BB0_10;
	add.s32 	%r51, %r69, %r3;
	mul.wide.s32 	%rd9, %r51, 4;
	add.s64 	%rd10, %rd1, %rd9;
	ld.global.f32 	%f25, [%rd10];
	add.s32 	%r52, %r69, %r4;
	shl.b32 	%r53, %r52, 2;
	mov.u32 	%r54, _ZZ11checkPlantsPfiiPiE10shared_row;
	add.s32 	%r55, %r54, %r53;
	st.shared.f32 	[%r55], %f25;
	ld.global.f32 	%f26, [%rd10+4];
	st.shared.f32 	[%r55+4], %f26;
	ld.global.f32 	%f27, [%rd10+8];
	st.shared.f32 	[%r55+8], %f27;
	ld.global.f32 	%f28, [%rd10+12];
	st.shared.f32 	[%r55+12], %f28;
	add.s32 	%r69, %r69, 4;
$L__BB0_10:
	setp.eq.s32 	%p10, %r19, 0;
	@%p10 bra 	$L__BB0_13;
	add.s32 	%r56, %r69, %r4;
	shl.b32 	%r57, %r56, 2;
	mov.u32 	%r58, _ZZ11checkPlantsPfiiPiE10shared_row;
	add.s32 	%r73, %r58, %r57;
	add.s32 	%r72, %r69, %r3;
	neg.s32 	%r71, %r19;
$L__BB0_12:
	.pragma "nounroll";
	mul.wide.s32 	%rd11, %r72, 4;
	add.s64 	%rd12, %rd1, %rd11;
	ld.global.f32 	%f29, [%rd12];
	st.shared.f32 	[%r73], %f29;
	add.s32 	%r73, %r73, 4;
	add.s32 	%r72, %r72, 1;
	add.s32 	%r71, %r71, 1;
	setp.ne.s32 	%p11, %r71, 0;
	@%p11 bra 	$L__BB0_12;
$L__BB0_13:
	setp.ge.s32 	%p12, %r2, %r38;
	bar.sync 	0;
	@%p12 bra 	$L__BB0_19;
	setp.lt.s32 	%p13, %r74, 2;
	mov.b32 	%r76, 0;
	@%p13 bra 	$L__BB0_18;
	mul.lo.s32 	%r31, %r74, %r1;
	add.s32 	%r32, %r74, -1;
	mov.b32 	%r75, 0;
$L__BB0_16:
	add.s32 	%r61, %r74, %r31;
	shl.b32 	%r62, %r61, 2;
	mov.u32 	%r63, _ZZ11checkPlantsPfiiPiE10shared_row;
	add.s32 	%r64, %r63, %r62;
	ld.shared.f32 	%f30, [%r64+-4];
	ld.shared.f32 	%f32, [%r64+-8];
	setp.geu.f32 	%p14, %f30, 0f3F000000;
	setp.geu.f32 	%p15, %f30, %f32;
	or.pred  	%p16, %p14, %p15;
	mov.u32 	%r76, %r75;
	@%p16 bra 	$L__BB0_18;
	add.s32 	%r74, %r74, -1;
	add.s32 	%r75, %r75, 1;
	setp.ne.s32 	%p17, %r75, %r32;
	mov.u32 	%r76, %r32;
	@%p17 bra 	$L__BB0_16;
$L__BB0_18:
	cvta.to.global.u64 	%rd13, %rd3;
	mul.wide.s32 	%rd14, %r2, 4;
	add.s64 	%rd15, %rd13, %rd14;
	st.global.u32 	[%rd15], %r76;
$L__BB0_19:
	ret;

}


// ===== COMPILED SASS (sm_100) =====

	.target	sm_100

	.elftype	@"ET_EXEC"


//--------------------- .note.nv.tkinfo           --------------------------
	.section	.note.nv.tkinfo,"",@"SHT_NOTE"
	.sectionflags	@"SHF_NOTE_NV_TKINFO"
	.tkinfo
        /*0018*/ 	.word	0x00000002
        /*0030*/ 	.string	""
        /*0030*/ 	.string	"ptxas"
        /*0030*/ 	.string	"Cuda compilation tools, release 13.0, V13.0.88"
        /*0030*/ 	.string	"Build cuda_13.0.r13.0/compiler.36424714_0"
        /*0030*/ 	.string	"-arch sm_100 -m 64 "



//--------------------- .note.nv.cuinfo           --------------------------
	.section	.note.nv.cuinfo,"",@"SHT_NOTE"
	.sectionflags	@"SHF_NOTE_NV_CUINFO"
        /*0018*/ 	.short	0x0002
        /*001a*/ 	.short	0x0064
        /*001c*/ 	.short	0x0082
	.zero		2


//--------------------- .nv.info                  --------------------------
	.section	.nv.info,"",@"SHT_CUDA_INFO"
	.align	4


	//----- nvinfo : EIATTR_REGCOUNT
	.align		4
        /*0000*/ 	.byte	0x04, 0x2f
        /*0002*/ 	.short	(.L_1 - .L_0)
	.align		4
.L_0:
        /*0004*/ 	.word	index@(_Z11checkPlantsPfiiPi)
        /*0008*/ 	.word	0x0000001f


	//----- nvinfo : EIATTR_FRAME_SIZE
	.align		4
.L_1:
        /*000c*/ 	.byte	0x04, 0x11
        /*000e*/ 	.short	(.L_3 - .L_2)
	.align		4
.L_2:
        /*0010*/ 	.word	index@(_Z11checkPlantsPfiiPi)
        /*0014*/ 	.word	0x00000000


	//----- nvinfo : EIATTR_MIN_STACK_SIZE
	.align		4
.L_3:
        /*0018*/ 	.byte	0x04, 0x12
        /*001a*/ 	.short	(.L_5 - .L_4)
	.align		4
.L_4:
        /*001c*/ 	.word	index@(_Z11checkPlantsPfiiPi)
        /*0020*/ 	.word	0x00000000
.L_5:


//--------------------- .nv.compat                --------------------------
	.section	.nv.compat,"",@"SHT_CUDA_COMPAT_INFO"
	.align	4
        /*0000*/ 	.byte	0x02, 0x09, 0x00, 0x00, 0x02, 0x02, 0x01, 0x00, 0x02, 0x05, 0x05, 0x00, 0x03, 0x07, 0x01, 0x01
        /*0010*/ 	.byte	0x02, 0x03, 0x00, 0x00, 0x02, 0x06, 0x01, 0x00, 0x04, 0x0b, 0x08, 0x00, 0x09, 0x00, 0x00, 0x00
        /*0020*/ 	.byte	0x00, 0x00, 0x00, 0x00


//--------------------- .nv.info._Z11checkPlantsPfiiPi --------------------------
	.section	.nv.info._Z11checkPlantsPfiiPi,"",@"SHT_CUDA_INFO"
	.sectionflags	@""
	.align	4


	//----- nvinfo : EIATTR_CUDA_API_VERSION
	.align		4
        /*0000*/ 	.byte	0x04, 0x37
        /*0002*/ 	.short	(.L_7 - .L_6)
.L_6:
        /*0004*/ 	.word	0x00000082


	//----- nvinfo : EIATTR_KPARAM_INFO
	.align		4
.L_7:
        /*0008*/ 	.byte	0x04, 0x17
        /*000a*/ 	.short	(.L_9 - .L_8)
.L_8:
        /*000c*/ 	.word	0x00000000
        /*0010*/ 	.short	0x0003
        /*0012*/ 	.short	0x0010
        /*0014*/ 	.byte	0x00, 0xf5, 0x21, 0x00


	//----- nvinfo : EIATTR_KPARAM_INFO
	.align		4
.L_9:
        /*0018*/ 	.byte	0x04, 0x17
        /*001a*/ 	.short	(.L_11 - .L_10)
.L_10:
        /*001c*/ 	.word	0x00000000
        /*0020*/ 	.short	0x0002
        /*0022*/ 	.short	0x000c
        /*0024*/ 	.byte	0x00, 0xf0, 0x11, 0x00


	//----- nvinfo : EIATTR_KPARAM_INFO
	.align		4
.L_11:
        /*0028*/ 	.byte	0x04, 0x17
        /*002a*/ 	.short	(.L_13 - .L_12)
.L_12:
        /*002c*/ 	.word	0x00000000
        /*0030*/ 	.short	0x0001
        /*0032*/ 	.short	0x0008
        /*0034*/ 	.byte	0x00, 0xf0, 0x11, 0x00


	//----- nvinfo : EIATTR_KPARAM_INFO
	.align		4
.L_13:
        /*0038*/ 	.byte	0x04, 0x17
        /*003a*/ 	.short	(.L_15 - .L_14)
.L_14:
        /*003c*/ 	.word	0x00000000
        /*0040*/ 	.short	0x0000
        /*0042*/ 	.short	0x0000
        /*0044*/ 	.byte	0x00, 0xf5, 0x21, 0x00


	//----- nvinfo : EIATTR_SPARSE_MMA_MASK
	.align		4
.L_15:
        /*0048*/ 	.byte	0x03, 0x50
        /*004a*/ 	.short	0x0000


	//----- nvinfo : EIATTR_MAXREG_COUNT
	.align		4
        /*004c*/ 	.byte	0x03, 0x1b
        /*004e*/ 	.short	0x00ff


	//----- nvinfo : EIATTR_NUM_BARRIERS
	.align		4
        /*0050*/ 	.byte	0x02, 0x4c
        /*0052*/ 	.byte	0x01
	.zero		1


	//----- nvinfo : EIATTR_MERCURY_ISA_VERSION
	.align		4
        /*0054*/ 	.byte	0x03, 0x5f
        /*0056*/ 	.short	0x0101


	//----- nvinfo : EIATTR_VRC_CTA_INIT_COUNT
	.align		4
        /*0058*/ 	.byte	0x02, 0x4a
	.zero		1
	.zero		1


	//----- nvinfo : EIATTR_EXIT_INSTR_OFFSETS
	.align		4
        /*005c*/ 	.byte	0x04, 0x1c
        /*005e*/ 	.short	(.L_17 - .L_16)


	//   ....[0]....
.L_16:
        /*0060*/ 	.word	0x000008f0


	//   ....[1]....
        /*0064*/ 	.word	0x00000aa0


	//----- nvinfo : EIATTR_CRS_STACK_SIZE
	.align		4
.L_17:
        /*0068*/ 	.byte	0x04, 0x1e
        /*006a*/ 	.short	(.L_19 - .L_18)
.L_18:
        /*006c*/ 	.word	0x00000000


	//----- nvinfo : EIATTR_CBANK_PARAM_SIZE
	.align		4
.L_19:
        /*0070*/ 	.byte	0x03, 0x19
        /*0072*/ 	.short	0x0018


	//----- nvinfo : EIATTR_PARAM_CBANK
	.align		4
        /*0074*/ 	.byte	0x04, 0x0a
        /*0076*/ 	.short	(.L_21 - .L_20)
	.align		4
.L_20:
        /*0078*/ 	.word	index@(.nv.constant0._Z11checkPlantsPfiiPi)
        /*007c*/ 	.short	0x0380
        /*007e*/ 	.short	0x0018


	//----- nvinfo : EIATTR_SW_WAR
	.align		4
.L_21:
        /*0080*/ 	.byte	0x04, 0x36
        /*0082*/ 	.short	(.L_23 - .L_22)
.L_22:
        /*0084*/ 	.word	0x00000008
.L_23:


//--------------------- .nv.callgraph             --------------------------
	.section	.nv.callgraph,"",@"SHT_CUDA_CALLGRAPH"
	.align	4
	.sectionentsize	8
	.align		4
        /*0000*/ 	.word	0x00000000
	.align		4
        /*0004*/ 	.word	0xffffffff
	.align		4
        /*0008*/ 	.word	0x00000000
	.align		4
        /*000c*/ 	.word	0xfffffffe
	.align		4
        /*0010*/ 	.word	0x00000000
	.align		4
        /*0014*/ 	.word	0xfffffffd
	.align		4
        /*0018*/ 	.word	0x00000000
	.align		4
        /*001c*/ 	.word	0xfffffffc


//--------------------- .text._Z11checkPlantsPfiiPi --------------------------
	.section	.text._Z11checkPlantsPfiiPi,"ax",@progbits
	.align	128
        .global         _Z11checkPlantsPfiiPi
        .type           _Z11checkPlantsPfiiPi,@function
        .size           _Z11checkPlantsPfiiPi,(.L_x_11 - _Z11checkPlantsPfiiPi)
        .other          _Z11checkPlantsPfiiPi,@"STO_CUDA_ENTRY STV_DEFAULT"
_Z11checkPlantsPfiiPi:
.text._Z11checkPlantsPfiiPi:
[----:B------:R-:W-:Y:S01]  /*0000*/  LDC R1, c[0x0][0x37c] ;  /* 0x0000df00ff017b82 */ /* 0x000fe20000000800 */
[----:B------:R-:W0:Y:S07]  /*0010*/  S2R R0, SR_TID.X ;  /* 0x0000000000007919 */ /* 0x000e2e0000002100 */
[----:B------:R-:W0:Y:S01]  /*0020*/  S2UR UR4, SR_CTAID.X ;  /* 0x00000000000479c3 */ /* 0x000e220000002500 */
[----:B------:R-:W1:Y:S01]  /*0030*/  LDCU UR5, c[0x0][0x38c] ;  /* 0x00007180ff0577ac */ /* 0x000e620008000800 */
[----:B------:R-:W-:Y:S01]  /*0040*/  BSSY.RECONVERGENT B0, `(.L_x_0) ;  /* 0x0000088000007945 */ /* 0x000fe20003800200 */
[----:B------:R-:W2:Y:S05]  /*0050*/  LDCU.64 UR8, c[0x0][0x358] ;  /* 0x00006b00ff0877ac */ /* 0x000eaa0008000a00 */
[----:B------:R-:W0:Y:S08]  /*0060*/  LDC R5, c[0x0][0x360] ;  /* 0x0000d800ff057b82 */ /* 0x000e300000000800 */
[----:B------:R-:W3:Y:S01]  /*0070*/  LDC.64 R2, c[0x0][0x388] ;  /* 0x0000e200ff027b82 */ /* 0x000ee20000000a00 */
[----:B-1----:R-:W-:-:S02]  /*0080*/  IMAD.U32 R7, RZ, RZ, UR5 ;  /* 0x00000005ff077e24 */ /* 0x002fc4000f8e00ff */
[----:B0-----:R-:W-:Y:S01]  /*0090*/  IMAD R5, R5, UR4, R0 ;  /* 0x0000000405057c24 */ /* 0x001fe2000f8e0200 */
[----:B---3--:R-:W-:-:S04]  /*00a0*/  ISETP.GE.AND P0, PT, R3, 0x1, PT ;  /* 0x000000010300780c */ /* 0x008fc80003f06270 */
[----:B------:R-:W-:-:S13]  /*00b0*/  ISETP.GE.OR P0, PT, R5, R2, !P0 ;  /* 0x000000020500720c */ /* 0x000fda0004706670 */
[----:B--2---:R-:W-:Y:S05]  /*00c0*/  @P0 BRA `(.L_x_1) ;  /* 0x0000000400fc0947 */ /* 0x004fea0003800000 */
[----:B------:R-:W-:Y:S01]  /*00d0*/  ISETP.GE.U32.AND P1, PT, R3, 0x10, PT ;  /* 0x000000100300780c */ /* 0x000fe20003f26070 */
[-C--:B------:R-:W-:Y:S01]  /*00e0*/  IMAD R4, R5, R3.reuse, RZ ;  /* 0x0000000305047224 */ /* 0x080fe200078e02ff */
[----:B------:R-:W-:Y:S01]  /*00f0*/  LOP3.LUT R21, R3, 0xf, RZ, 0xc0, !PT ;  /* 0x0000000f03157812 */ /* 0x000fe200078ec0ff */
[----:B------:R-:W-:Y:S02]  /*0100*/  IMAD R6, R0, R3, RZ ;  /* 0x0000000300067224 */ /* 0x000fe400078e02ff */
[----:B------:R-:W-:Y:S01]  /*0110*/  IMAD.MOV.U32 R9, RZ, RZ, RZ ;  /* 0x000000ffff097224 */ /* 0x000fe200078e00ff */
[----:B------:R-:W-:-:S07]  /*0120*/  ISETP.NE.AND P0, PT, R21, RZ, PT ;  /* 0x000000ff1500720c */ /* 0x000fce0003f05270 */
[----:B------:R-:W-:Y:S06]  /*0130*/  @!P1 BRA `(.L_x_2) ;  /* 0x0000000000cc9947 */ /* 0x000fec0003800000 */
[----:B------:R-:W0:Y:S01]  /*0140*/  S2UR UR5, SR_CgaCtaId ;  /* 0x00000000000579c3 */ /* 0x000e220000008800 */
[----:B------:R-:W1:Y:S01]  /*0150*/  LDCU.64 UR6, c[0x0][0x380] ;  /* 0x00007000ff0677ac */ /* 0x000e620008000a00 */
[----:B------:R-:W-:Y:S01]  /*0160*/  LOP3.LUT R9, R3, 0x7ffffff0, RZ, 0xc0, !PT ;  /* 0x7ffffff003097812 */ /* 0x000fe200078ec0ff */
[----:B------:R-:W-:Y:S01]  /*0170*/  IMAD.MOV.U32 R8, RZ, RZ, R4 ;  /* 0x000000ffff087224 */ /* 0x000fe200078e0004 */
[----:B------:R-:W-:Y:S02]  /*0180*/  UMOV UR4, 0x400 ;  /* 0x0000040000047882 */ /* 0x000fe40000000000 */
[----:B------:R-:W-:Y:S01]  /*0190*/  IADD3 R12, PT, PT, -R9, RZ, RZ ;  /* 0x000000ff090c7210 */ /* 0x000fe20007ffe1ff */
[----:B0-----:R-:W-:Y:S02]  /*01a0*/  ULEA UR4, UR5, UR4, 0x18 ;  /* 0x0000000405047291 */ /* 0x001fe4000f8ec0ff */
[----:B-1----:R-:W-:-:S04]  /*01b0*/  UIADD3 UR5, UP0, UPT, UR6, 0x20, URZ ;  /* 0x0000002006057890 */ /* 0x002fc8000ff1e0ff */
[----:B------:R-:W-:Y:S01]  /*01c0*/  LEA R13, R6, UR4, 0x2 ;  /* 0x00000004060d7c11 */ /* 0x000fe2000f8e10ff */
[----:B------:R-:W-:-:S04]  /*01d0*/  UIADD3.X UR6, UPT, UPT, URZ, UR7, URZ, UP0, !UPT ;  /* 0x00000007ff067290 */ /* 0x000fc800087fe4ff */
[----:B------:R-:W-:-:S08]  /*01e0*/  VIADD R13, R13, 0x20 ;  /* 0x000000200d0d7836 */ /* 0x000fd00000000000 */
.L_x_3:
[----:B------:R-:W-:Y:S02]  /*01f0*/  IMAD.U32 R10, RZ, RZ, UR5 ;  /* 0x00000005ff0a7e24 */ /* 0x000fe4000f8e00ff */
[----:B------:R-:W-:Y:S02]  /*0200*/  IMAD.U32 R11, RZ, RZ, UR6 ;  /* 0x00000006ff0b7e24 */ /* 0x000fe4000f8e00ff */
[----:B------:R-:W-:-:S05]  /*0210*/  IMAD.WIDE R10, R8, 0x4, R10 ;  /* 0x00000004080a7825 */ /* 0x000fca00078e020a */
[----:B------:R-:W2:Y:S04]  /*0220*/  LDG.E R14, desc[UR8][R10.64+-0x20] ;  /* 0xffffe0080a0e7981 */ /* 0x000ea8000c1e1900 */
[----:B------:R-:W3:Y:S04]  /*0230*/  LDG.E R16, desc[UR8][R10.64+-0x1c] ;  /* 0xffffe4080a107981 */ /* 0x000ee8000c1e1900 */
[----:B------:R-:W4:Y:S04]  /*0240*/  LDG.E R18, desc[UR8][R10.64+-0x18] ;  /* 0xffffe8080a127981 */ /* 0x000f28000c1e1900 */
[----:B------:R-:W5:Y:S04]  /*0250*/  LDG.E R20, desc[UR8][R10.64+-0x14] ;  /* 0xffffec080a147981 */ /* 0x000f68000c1e1900 */
        /* <DEDUP_REMOVED lines=9> */
[----:B--2---:R0:W-:Y:S04]  /*02f0*/  STS [R13+-0x20], R14 ;  /* 0xffffe00e0d007388 */ /* 0x0041e80000000800 */
[----:B---3--:R1:W-:Y:S04]  /*0300*/  STS [R13+-0x1c], R16 ;  /* 0xffffe4100d007388 */ /* 0x0083e80000000800 */
[----:B----4-:R2:W-:Y:S04]  /*0310*/  STS [R13+-0x18], R18 ;  /* 0xffffe8120d007388 */ /* 0x0105e80000000800 */
[----:B0-----:R-:W3:Y:S04]  /*0320*/  LDG.E R14, desc[UR8][R10.64+0xc] ;  /* 0x00000c080a0e7981 */ /* 0x001ee8000c1e1900 */
[----:B-1----:R-:W4:Y:S04]  /*0330*/  LDG.E R16, desc[UR8][R10.64+0x10] ;  /* 0x000010080a107981 */ /* 0x002f28000c1e1900 */
[----:B--2---:R-:W2:Y:S01]  /*0340*/  LDG.E R18, desc[UR8][R10.64+0x14] ;  /* 0x000014080a127981 */ /* 0x004ea2000c1e1900 */
[----:B------:R-:W-:-:S04]  /*0350*/  IADD3 R12, PT, PT, R12, 0x10, RZ ;  /* 0x000000100c0c7810 */ /* 0x000fc80007ffe0ff */
[----:B------:R-:W-:Y:S01]  /*0360*/  ISETP.NE.AND P1, PT, R12, RZ, PT ;  /* 0x000000ff0c00720c */ /* 0x000fe20003f25270 */
[----:B-----5:R-:W-:Y:S01]  /*0370*/  STS [R13+-0x14], R20 ;  /* 0xffffec140d007388 */ /* 0x020fe20000000800 */
[----:B------:R-:W-:-:S03]  /*0380*/  VIADD R8, R8, 0x10 ;  /* 0x0000001008087836 */ /* 0x000fc60000000000 */
[----:B------:R-:W-:Y:S04]  /*0390*/  STS [R13+-0x10], R22 ;  /* 0xfffff0160d007388 */ /* 0x000fe80000000800 */
[----:B------:R-:W-:Y:S04]  /*03a0*/  STS [R13+-0xc], R24 ;  /* 0xfffff4180d007388 */ /* 0x000fe80000000800 */
[----:B------:R-:W-:Y:S04]  /*03b0*/  STS [R13+-0x8], R26 ;  /* 0xfffff81a0d007388 */ /* 0x000fe80000000800 */
[----:B------:R-:W-:Y:S04]  /*03c0*/  STS [R13+-0x4], R28 ;  /* 0xfffffc1c0d007388 */ /* 0x000fe80000000800 */
[----:B------:R-:W-:Y:S04]  /*03d0*/  STS [R13], R15 ;  /* 0x0000000f0d007388 */ /* 0x000fe80000000800 */
[----:B------:R-:W-:Y:S04]  /*03e0*/  STS [R13+0x4], R17 ;  /* 0x000004110d007388 */ /* 0x000fe80000000800 */
[----:B------:R-:W-:Y:S04]  /*03f0*/  STS [R13+0x8], R19 ;  /* 0x000008130d007388 */ /* 0x000fe80000000800 */
[----:B------:R-:W-:Y:S04]  /*0400*/  STS [R13+0x18], R23 ;  /* 0x000018170d007388 */ /* 0x000fe80000000800 */
[----:B------:R-:W-:Y:S04]  /*0410*/  STS [R13+0x1c], R25 ;  /* 0x00001c190d007388 */ /* 0x000fe80000000800 */
[----:B---3--:R-:W-:Y:S04]  /*0420*/  STS [R13+0xc], R14 ;  /* 0x00000c0e0d007388 */ /* 0x008fe80000000800 */
[----:B----4-:R-:W-:Y:S04]  /*0430*/  STS [R13+0x10], R16 ;  /* 0x000010100d007388 */ /* 0x010fe80000000800 */
[----:B--2---:R0:W-:Y:S02]  /*0440*/  STS [R13+0x14], R18 ;  /* 0x000014120d007388 */ /* 0x0041e40000000800 */
[----:B0-----:R-:W-:Y:S01]  /*0450*/  VIADD R13, R13, 0x40 ;  /* 0x000000400d0d7836 */ /* 0x001fe20000000000 */
[----:B------:R-:W-:Y:S06]  /*0460*/  @P1 BRA `(.L_x_3) ;  /* 0xfffffffc00601947 */ /* 0x000fec000383ffff */
.L_x_2:
[----:B------:R-:W-:Y:S05]  /*0470*/  @!P0 BRA `(.L_x_1) ;  /* 0x0000000400108947 */ /* 0x000fea0003800000 */
[----:B------:R-:W-:Y:S02]  /*0480*/  ISETP.GE.U32.AND P0, PT, R21, 0x8, PT ;  /* 0x000000081500780c */ /* 0x000fe40003f06070 */
[----:B------:R-:W-:-:S04]  /*0490*/  LOP3.LUT R15, R3, 0x7, RZ, 0xc0, !PT ;  /* 0x00000007030f7812 */ /* 0x000fc800078ec0ff */
[----:B------:R-:W-:-:S07]  /*04a0*/  ISETP.NE.AND P1, PT, R15, RZ, PT ;  /* 0x000000ff0f00720c */ /* 0x000fce0003f25270 */
[----:B------:R-:W-:Y:S06]  /*04b0*/  @!P0 BRA `(.L_x_4) ;  /* 0x0000000000648947 */ /* 0x000fec0003800000 */
[----:B------:R-:W0:Y:S01]  /*04c0*/  LDC.64 R10, c[0x0][0x380] ;  /* 0x0000e000ff0a7b82 */ /* 0x000e220000000a00 */
[----:B------:R-:W-:-:S04]  /*04d0*/  IMAD.IADD R13, R4, 0x1, R9 ;  /* 0x00000001040d7824 */ /* 0x000fc800078e0209 */
[----:B0-----:R-:W-:-:S05]  /*04e0*/  IMAD.WIDE R10, R13, 0x4, R10 ;  /* 0x000000040d0a7825 */ /* 0x001fca00078e020a */
[----:B------:R-:W2:Y:S04]  /*04f0*/  LDG.E R8, desc[UR8][R10.64] ;  /* 0x000000080a087981 */ /* 0x000ea8000c1e1900 */
[----:B------:R-:W3:Y:S04]  /*0500*/  LDG.E R14, desc[UR8][R10.64+0x4] ;  /* 0x000004080a0e7981 */ /* 0x000ee8000c1e1900 */
[----:B------:R-:W4:Y:S04]  /*0510*/  LDG.E R16, desc[UR8][R10.64+0x8] ;  /* 0x000008080a107981 */ /* 0x000f28000c1e1900 */
[----:B------:R-:W5:Y:S04]  /*0520*/  LDG.E R18, desc[UR8][R10.64+0xc] ;  /* 0x00000c080a127981 */ /* 0x000f68000c1e1900 */
[----:B------:R-:W5:Y:S04]  /*0530*/  LDG.E R20, desc[UR8][R10.64+0x10] ;  /* 0x000010080a147981 */ /* 0x000f68000c1e1900 */
[----:B------:R-:W5:Y:S04]  /*0540*/  LDG.E R22, desc[UR8][R10.64+0x14] ;  /* 0x000014080a167981 */ /* 0x000f68000c1e1900 */
[----:B------:R-:W5:Y:S04]  /*0550*/  LDG.E R24, desc[UR8][R10.64+0x18] ;  /* 0x000018080a187981 */ /* 0x000f68000c1e1900 */
[----:B------:R-:W5:Y:S01]  /*0560*/  LDG.E R26, desc[UR8][R10.64+0x1c] ;  /* 0x00001c080a1a7981 */ /* 0x000f62000c1e1900 */
[----:B------:R-:W0:Y:S01]  /*0570*/  S2UR UR5, SR_CgaCtaId ;  /* 0x00000000000579c3 */ /* 0x000e220000008800 */
[----:B------:R-:W-:Y:S01]  /*0580*/  UMOV UR4, 0x400 ;  /* 0x0000040000047882 */ /* 0x000fe20000000000 */
[----:B------:R-:W-:Y:S01]  /*0590*/  IADD3 R12, PT, PT, R6, R9, RZ ;  /* 0x00000009060c7210 */ /* 0x000fe20007ffe0ff */
[----:B------:R-:W-:Y:S01]  /*05a0*/  VIADD R9, R9, 0x8 ;  /* 0x0000000809097836 */ /* 0x000fe20000000000 */
[----:B0-----:R-:W-:-:S06]  /*05b0*/  ULEA UR4, UR5, UR4, 0x18 ;  /* 0x0000000405047291 */ /* 0x001fcc000f8ec0ff */
[----:B------:R-:W-:-:S05]  /*05c0*/  LEA R13, R12, UR4, 0x2 ;  /* 0x000000040c0d7c11 */ /* 0x000fca000f8e10ff */
[----:B--2---:R0:W-:Y:S04]  /*05d0*/  STS [R13], R8 ;  /* 0x000000080d007388 */ /* 0x0041e80000000800 */
[----:B---3--:R0:W-:Y:S04]  /*05e0*/  STS [R13+0x4], R14 ;  /* 0x0000040e0d007388 */ /* 0x0081e80000000800 */
[----:B----4-:R0:W-:Y:S04]  /*05f0*/  STS [R13+0x8], R16 ;  /* 0x000008100d007388 */ /* 0x0101e80000000800 */
[----:B-----5:R0:W-:Y:S04]  /*0600*/  STS [R13+0xc], R18 ;  /* 0x00000c120d007388 */ /* 0x0201e80000000800 */
[----:B------:R0:W-:Y:S04]  /*0610*/  STS [R13+0x10], R20 ;  /* 0x000010140d007388 */ /* 0x0001e80000000800 */
[----:B------:R0:W-:Y:S04]  /*0620*/  STS [R13+0x14], R22 ;  /* 0x000014160d007388 */ /* 0x0001e80000000800 */
[----:B------:R0:W-:Y:S04]  /*0630*/  STS [R13+0x18], R24 ;  /* 0x000018180d007388 */ /* 0x0001e80000000800 */
[----:B------:R0:W-:Y:S02]  /*0640*/  STS [R13+0x1c], R26 ;  /* 0x00001c1a0d007388 */ /* 0x0001e40000000800 */
.L_x_4:
[----:B------:R-:W-:Y:S05]  /*0650*/  @!P1 BRA `(.L_x_1) ;  /* 0x0000000000989947 */ /* 0x000fea0003800000 */
[----:B------:R-:W-:Y:S02]  /*0660*/  ISETP.GE.U32.AND P0, PT, R15, 0x4, PT ;  /* 0x000000040f00780c */ /* 0x000fe40003f06070 */
[----:B0-----:R-:W-:-:S04]  /*0670*/  LOP3.LUT R8, R3, 0x3, RZ, 0xc0, !PT ;  /* 0x0000000303087812 */ /* 0x001fc800078ec0ff */
        /* <DEDUP_REMOVED lines=18> */
[----:B-----5:R0:W-:Y:S02]  /*07a0*/  STS [R13+0xc], R18 ;  /* 0x00000c120d007388 */ /* 0x0201e40000000800 */
.L_x_5:
[----:B------:R-:W-:Y:S05]  /*07b0*/  @!P1 BRA `(.L_x_1) ;  /* 0x0000000000409947 */ /* 0x000fea0003800000 */
[----:B------:R-:W1:Y:S01]  /*07c0*/  S2UR UR5, SR_CgaCtaId ;  /* 0x00000000000579c3 */ /* 0x000e620000008800 */
[----:B------:R-:W-:Y:S01]  /*07d0*/  UMOV UR4, 0x400 ;  /* 0x0000040000047882 */ /* 0x000fe20000000000 */
[----:B------:R-:W-:Y:S01]  /*07e0*/  IMAD.IADD R6, R6, 0x1, R9 ;  /* 0x0000000106067824 */ /* 0x000fe200078e0209 */
[----:B0-----:R-:W-:Y:S01]  /*07f0*/  IADD3 R13, PT, PT, R4, R9, RZ ;  /* 0x00000009040d7210 */ /* 0x001fe20007ffe0ff */
[----:B------:R-:W-:-:S04]  /*0800*/  IMAD.MOV R4, RZ, RZ, -R8 ;  /* 0x000000ffff047224 */ /* 0x000fc800078e0a08 */
[----:B------:R-:W0:Y:S01]  /*0810*/  LDC.64 R10, c[0x0][0x380] ;  /* 0x0000e000ff0a7b82 */ /* 0x000e220000000a00 */
[----:B-1----:R-:W-:-:S06]  /*0820*/  ULEA UR4, UR5, UR4, 0x18 ;  /* 0x0000000405047291 */ /* 0x002fcc000f8ec0ff */
[----:B------:R-:W-:-:S07]  /*0830*/  LEA R6, R6, UR4, 0x2 ;  /* 0x0000000406067c11 */ /* 0x000fce000f8e10ff */
.L_x_6:
[----:B0-----:R-:W-:-:S06]  /*0840*/  IMAD.WIDE R8, R13, 0x4, R10 ;  /* 0x000000040d087825 */ /* 0x001fcc00078e020a */
[----:B------:R-:W2:Y:S01]  /*0850*/  LDG.E R9, desc[UR8][R8.64] ;  /* 0x0000000808097981 */ /* 0x000ea2000c1e1900 */
[----:B------:R-:W-:Y:S01]  /*0860*/  VIADD R4, R4, 0x1 ;  /* 0x0000000104047836 */ /* 0x000fe20000000000 */
[----:B------:R-:W-:-:S04]  /*0870*/  IADD3 R13, PT, PT, R13, 0x1, RZ ;  /* 0x000000010d0d7810 */ /* 0x000fc80007ffe0ff */
[----:B------:R-:W-:Y:S01]  /*0880*/  ISETP.NE.AND P0, PT, R4, RZ, PT ;  /* 0x000000ff0400720c */ /* 0x000fe20003f05270 */
[----:B--2---:R0:W-:Y:S02]  /*0890*/  STS [R6], R9 ;  /* 0x0000000906007388 */ /* 0x0041e40000000800 */
[----:B0-----:R-:W-:-:S10]  /*08a0*/  VIADD R6, R6, 0x4 ;  /* 0x0000000406067836 */ /* 0x001fd40000000000 */
[----:B------:R-:W-:Y:S05]  /*08b0*/  @P0 BRA `(.L_x_6) ;  /* 0xfffffffc00e00947 */ /* 0x000fea000383ffff */
.L_x_1:
[----:B------:R-:W-:Y:S05]  /*08c0*/  BSYNC.RECONVERGENT B0 ;  /* 0x0000000000007941 */ /* 0x000fea0003800200 */
.L_x_0:
[----:B------:R-:W-:Y:S01]  /*08d0*/  BAR.SYNC.DEFER_BLOCKING 0x0 ;  /* 0x0000000000007b1d */ /* 0x000fe20000010000 */
[----:B------:R-:W-:-:S13]  /*08e0*/  ISETP.GE.AND P0, PT, R5, R2, PT ;  /* 0x000000020500720c */ /* 0x000fda0003f06270 */
[----:B------:R-:W-:Y:S05]  /*08f0*/  @P0 EXIT ;  /* 0x000000000000094d */ /* 0x000fea0003800000 */
[----:B------:R-:W-:Y:S01]  /*0900*/  ISETP.GE.AND P0, PT, R3, 0x2, PT ;  /* 0x000000020300780c */ /* 0x000fe20003f06270 */
[----:B------:R-:W-:-:S12]  /*0910*/  IMAD.MOV.U32 R9, RZ, RZ, RZ ;  /* 0x000000ffff097224 */ /* 0x000fd800078e00ff */
[----:B------:R-:W-:Y:S05]  /*0920*/  @!P0 BRA `(.L_x_7) ;  /* 0x0000000000508947 */ /* 0x000fea0003800000 */
[----:B------:R-:W1:Y:S01]  /*0930*/  S2UR UR5, SR_CgaCtaId ;  /* 0x00000000000579c3 */ /* 0x000e620000008800 */
[----:B------:R-:W-:Y:S01]  /*0940*/  BSSY.RECONVERGENT B0, `(.L_x_7) ;  /* 0x0000012000007945 */ /* 0x000fe20003800200 */
[----:B------:R-:W-:Y:S01]  /*0950*/  IADD3 R3, PT, PT, R3, -0x1, RZ ;  /* 0xffffffff03037810 */ /* 0x000fe20007ffe0ff */
[----:B------:R-:W-:Y:S01]  /*0960*/  IMAD.MOV.U32 R9, RZ, RZ, RZ ;  /* 0x000000ffff097224 */ /* 0x000fe200078e00ff */
[----:B------:R-:W-:Y:S01]  /*0970*/  UMOV UR4, 0x400 ;  /* 0x0000040000047882 */ /* 0x000fe20000000000 */
[----:B------:R-:W2:Y:S02]  /*0980*/  LDCU UR6, c[0x0][0x38c] ;  /* 0x00007180ff0677ac */ /* 0x000ea40008000800 */
[----:B-12---:R-:W-:-:S12]  /*0990*/  ULEA UR4, UR5, UR4, 0x18 ;  /* 0x0000000405047291 */ /* 0x006fd8000f8ec0ff */
.L_x_9:
[----:B------:R-:W-:-:S05]  /*09a0*/  IMAD R2, R0, UR6, R7 ;  /* 0x0000000600027c24 */ /* 0x000fca000f8e0207 */
[----:B------:R-:W-:-:S05]  /*09b0*/  LEA R2, R2, UR4, 0x2 ;  /* 0x0000000402027c11 */ /* 0x000fca000f8e10ff */
[----:B------:R-:W-:Y:S04]  /*09c0*/  LDS R4, [R2+-0x4] ;  /* 0xfffffc0002047984 */ /* 0x000fe80000000800 */
[----:B------:R-:W1:Y:S02]  /*09d0*/  LDS R11, [R2+-0x8] ;  /* 0xfffff800020b7984 */ /* 0x000e640000000800 */
[----:B-1----:R-:W-:-:S04]  /*09e0*/  FSETP.GEU.AND P0, PT, R4, R11, PT ;  /* 0x0000000b0400720b */ /* 0x002fc80003f0e000 */
[----:B------:R-:W-:-:S13]  /*09f0*/  FSETP.GEU.OR P0, PT, R4, 0.5, P0 ;  /* 0x3f0000000400780b */ /* 0x000fda000070e400 */
[----:B------:R-:W-:Y:S05]  /*0a00*/  @P0 BRA `(.L_x_8) ;  /* 0x0000000000140947 */ /* 0x000fea0003800000 */
[----:B------:R-:W-:Y:S01]  /*0a10*/  VIADD R9, R9, 0x1 ;  /* 0x0000000109097836 */ /* 0x000fe20000000000 */
[----:B------:R-:W-:-:S04]  /*0a20*/  IADD3 R7, PT, PT, R7, -0x1, RZ ;  /* 0xffffffff07077810 */ /* 0x000fc80007ffe0ff */
[----:B------:R-:W-:-:S13]  /*0a30*/  ISETP.NE.AND P0, PT, R9, R3, PT ;  /* 0x000000030900720c */ /* 0x000fda0003f05270 */
[----:B------:R-:W-:Y:S05]  /*0a40*/  @P0 BRA `(.L_x_9) ;  /* 0xfffffffc00d40947 */ /* 0x000fea000383ffff */
[----:B------:R-:W-:-:S07]  /*0a50*/  IMAD.MOV.U32 R9, RZ, RZ, R3 ;  /* 0x000000ffff097224 */ /* 0x000fce00078e0003 */
.L_x_8:
[----:B------:R-:W-:Y:S05]  /*0a60*/  BSYNC.RECONVERGENT B0 ;  /* 0x0000000000007941 */ /* 0x000fea0003800200 */
.L_x_7:
[----:B------:R-:W1:Y:S02]  /*0a70*/  LDC.64 R2, c[0x0][0x390] ;  /* 0x0000e400ff027b82 */ /* 0x000e640000000a00 */
[----:B-1----:R-:W-:-:S05]  /*0a80*/  IMAD.WIDE R2, R5, 0x4, R2 ;  /* 0x0000000405027825 */ /* 0x002fca00078e0202 */
[----:B------:R-:W-:Y:S01]  /*0a90*/  STG.E desc[UR8][R2.64], R9 ;  /* 0x0000000902007986 */ /* 0x000fe2000c101908 */
[----:B------:R-:W-:Y:S05]  /*0aa0*/  EXIT ;  /* 0x000000000000794d */ /* 0x000fea0003800000 */
.L_x_10:
[----:B------:R-:W-:-:S00]  /*0ab0*/  BRA `(.L_x_10) ;  /* 0xfffffffc00fc7947 */ /* 0x000fc0000383ffff */
[----:B------:R-:W-:-:S00]  /*0ac0*/  NOP ;  /* 0x0000000000007918 */ /* 0x000fc00000000000 */
        /* <DEDUP_REMOVED lines=11> */
.L_x_11:


//--------------------- .nv.shared._Z11checkPlantsPfiiPi --------------------------
	.section	.nv.shared._Z11checkPlantsPfiiPi,"aw",@nobits
	.sectionflags	@""
	.align	4
.nv.shared._Z11checkPlantsPfiiPi:
	.zero		9216


//--------------------- .nv.shared.reserved.0     --------------------------
	.section	.nv.shared.reserved.0,"aw",@nobits
	.weak		__nv_reservedSMEM_offset_0_alias
	.size		__nv_reservedSMEM_offset_0_alias, 0, 64
	.other		__nv_reservedSMEM_offset_0_alias,@"STO_CUDA_RESERVED_SHARED STV_DEFAULT"
__nv_reservedSMEM_offset_0_alias:
	.zero		0
	.zero		64


//--------------------- .nv.constant0._Z11checkPlantsPfiiPi --------------------------
	.section	.nv.constant0._Z11checkPlantsPfiiPi,"a",@progbits
	.sectionflags	@""
	.align	4
.nv.constant0._Z11checkPlantsPfiiPi:
	.zero		920


//--------------------- SYMBOLS --------------------------

	.type		.nv.reservedSmem.offset0,@object
	.size		.nv.reservedSmem.offset0,0x4
	.type		.nv.reservedSmem.cap,@object
	.size		.nv.reservedSmem.cap,0x4
